//
// Generated by NVIDIA NVVM Compiler
//
// Compiler Build ID: CL-36424714
// Cuda compilation tools, release 13.0, V13.0.88
// Based on NVVM 20.0.0
//

.version 9.0
.target sm_100
.address_size 64

	// .globl	_Z12mat_mul_cudaPiS_S_ii
// _ZZ12mat_mul_cudaPiS_S_iiE4smem has been demoted

.visible .entry _Z12mat_mul_cudaPiS_S_ii(
	.param .u64 .ptr .align 1 _Z12mat_mul_cudaPiS_S_ii_param_0,
	.param .u64 .ptr .align 1 _Z12mat_mul_cudaPiS_S_ii_param_1,
	.param .u64 .ptr .align 1 _Z12mat_mul_cudaPiS_S_ii_param_2,
	.param .u32 _Z12mat_mul_cudaPiS_S_ii_param_3,
	.param .u32 _Z12mat_mul_cudaPiS_S_ii_param_4
)
{
	.reg .pred 	%p<7>;
	.reg .b32 	%r<26>;
	.reg .b64 	%rd<13>;
	// demoted variable
	.shared .align 4 .b8 _ZZ12mat_mul_cudaPiS_S_iiE4smem[1024];
	ld.param.u64 	%rd4, [_Z12mat_mul_cudaPiS_S_ii_param_0];
	ld.param.u64 	%rd5, [_Z12mat_mul_cudaPiS_S_ii_param_1];
	ld.param.u64 	%rd6, [_Z12mat_mul_cudaPiS_S_ii_param_2];
	ld.param.u32 	%r10, [_Z12mat_mul_cudaPiS_S_ii_param_3];
	ld.param.u32 	%r11, [_Z12mat_mul_cudaPiS_S_ii_param_4];
	mov.u32 	%r24, %ctaid.x;
	setp.ge.s32 	%p1, %r24, %r10;
	@%p1 bra 	$L__BB0_10;
	cvta.to.global.u64 	%rd7, %rd5;
	mov.u32 	%r2, %tid.x;
	mul.wide.u32 	%rd8, %r2, 4;
	add.s64 	%rd1, %rd7, %rd8;
	shl.b32 	%r12, %r2, 2;
	mov.u32 	%r13, _ZZ12mat_mul_cudaPiS_S_iiE4smem;
	add.s32 	%r3, %r13, %r12;
	mov.u32 	%r4, %ntid.x;
	mov.u32 	%r5, %nctaid.x;
	cvta.to.global.u64 	%rd2, %rd4;
	cvta.to.global.u64 	%rd3, %rd6;
$L__BB0_2:
	setp.lt.u32 	%p2, %r4, 2;
	mad.lo.s32 	%r14, %r24, %r11, %r2;
	mul.wide.u32 	%rd9, %r14, 4;
	add.s64 	%rd10, %rd2, %rd9;
	ld.global.u32 	%r15, [%rd10];
	ld.global.u32 	%r16, [%rd1];
	mul.lo.s32 	%r17, %r16, %r15;
	st.shared.u32 	[%r3], %r17;
	bar.sync 	0;
	@%p2 bra 	$L__BB0_7;
	mov.u32 	%r25, %r4;
$L__BB0_4:
	shr.u32 	%r8, %r25, 1;
	setp.ge.u32 	%p3, %r2, %r8;
	@%p3 bra 	$L__BB0_6;
	ld.shared.u32 	%r18, [%r3];
	shl.b32 	%r19, %r8, 2;
	add.s32 	%r20, %r3, %r19;
	ld.shared.u32 	%r21, [%r20];
	add.s32 	%r22, %r21, %r18;
	st.shared.u32 	[%r3], %r22;
$L__BB0_6:
	bar.sync 	0;
	setp.gt.u32 	%p4, %r25, 3;
	mov.u32 	%r25, %r8;
	@%p4 bra 	$L__BB0_4;
$L__BB0_7:
	setp.ne.s32 	%p5, %r2, 0;
	@%p5 bra 	$L__BB0_9;
	ld.shared.u32 	%r23, [_ZZ12mat_mul_cudaPiS_S_iiE4smem];
	mul.wide.s32 	%rd11, %r24, 4;
	add.s64 	%rd12, %rd3, %rd11;
	st.global.u32 	[%rd12], %r23;
$L__BB0_9:
	add.s32 	%r24, %r24, %r5;
	setp.lt.s32 	%p6, %r24, %r10;
	@%p6 bra 	$L__BB0_2;
$L__BB0_10:
	ret;

}


// ===== COMPILED SASS (sm_100) =====

	.target	sm_100

	.elftype	@"ET_EXEC"


//--------------------- .note.nv.tkinfo           --------------------------
	.section	.note.nv.tkinfo,"",@"SHT_NOTE"
	.sectionflags	@"SHF_NOTE_NV_TKINFO"
	.tkinfo
        /*0018*/ 	.word	0x00000002
        /*0030*/ 	.string	""
        /*0030*/ 	.string	"ptxas"
        /*0030*/ 	.string	"Cuda compilation tools, release 13.0, V13.0.88"
        /*0030*/ 	.string	"Build cuda_13.0.r13.0/compiler.36424714_0"
        /*0030*/ 	.string	"-arch sm_100 -m 64 "



//--------------------- .note.nv.cuinfo           --------------------------
	.section	.note.nv.cuinfo,"",@"SHT_NOTE"
	.sectionflags	@"SHF_NOTE_NV_CUINFO"
        /*0018*/ 	.short	0x0002
        /*001a*/ 	.short	0x0064
        /*001c*/ 	.short	0x0082
	.zero		2


//--------------------- .nv.info                  --------------------------
	.section	.nv.info,"",@"SHT_CUDA_INFO"
	.align	4


	//----- nvinfo : EIATTR_REGCOUNT
	.align		4
        /*0000*/ 	.byte	0x04, 0x2f
        /*0002*/ 	.short	(.L_1 - .L_0)
	.align		4
.L_0:
        /*0004*/ 	.word	index@(_Z12mat_mul_cudaPiS_S_ii)
        /*0008*/ 	.word	0x00000010


	//----- nvinfo : EIATTR_FRAME_SIZE
	.align		4
.L_1:
        /*000c*/ 	.byte	0x04, 0x11
        /*000e*/ 	.short	(.L_3 - .L_2)
	.align		4
.L_2:
        /*0010*/ 	.word	index@(_Z12mat_mul_cudaPiS_S_ii)
        /*0014*/ 	.word	0x00000000


	//----- nvinfo : EIATTR_MIN_STACK_SIZE
	.align		4
.L_3:
        /*0018*/ 	.byte	0x04, 0x12
        /*001a*/ 	.short	(.L_5 - .L_4)
	.align		4
.L_4:
        /*001c*/ 	.word	index@(_Z12mat_mul_cudaPiS_S_ii)
        /*0020*/ 	.word	0x00000000
.L_5:


//--------------------- .nv.compat                --------------------------
	.section	.nv.compat,"",@"SHT_CUDA_COMPAT_INFO"
	.align	4
        /*0000*/ 	.byte	0x02, 0x09, 0x00, 0x00, 0x02, 0x02, 0x01, 0x00, 0x02, 0x05, 0x05, 0x00, 0x03, 0x07, 0x01, 0x01
        /*0010*/ 	.byte	0x02, 0x03, 0x00, 0x00, 0x02, 0x06, 0x01, 0x00, 0x04, 0x0b, 0x08, 0x00, 0x09, 0x00, 0x00, 0x00
        /*0020*/ 	.byte	0x00, 0x00, 0x00, 0x00


//--------------------- .nv.info._Z12mat_mul_cudaPiS_S_ii --------------------------
	.section	.nv.info._Z12mat_mul_cudaPiS_S_ii,"",@"SHT_CUDA_INFO"
	.sectionflags	@""
	.align	4


	//----- nvinfo : EIATTR_CUDA_API_VERSION
	.align		4
        /*0000*/ 	.byte	0x04, 0x37
        /*0002*/ 	.short	(.L_7 - .L_6)
.L_6:
        /*0004*/ 	.word	0x00000082


	//----- nvinfo : EIATTR_KPARAM_INFO
	.align		4
.L_7:
        /*0008*/ 	.byte	0x04, 0x17
        /*000a*/ 	.short	(.L_9 - .L_8)
.L_8:
        /*000c*/ 	.word	0x00000000
        /*0010*/ 	.short	0x0004
        /*0012*/ 	.short	0x001c
        /*0014*/ 	.byte	0x00, 0xf0, 0x11, 0x00


	//----- nvinfo : EIATTR_KPARAM_INFO
	.align		4
.L_9:
        /*0018*/ 	.byte	0x04, 0x17
        /*001a*/ 	.short	(.L_11 - .L_10)
.L_10:
        /*001c*/ 	.word	0x00000000
        /*0020*/ 	.short	0x0003
        /*0022*/ 	.short	0x0018
        /*0024*/ 	.byte	0x00, 0xf0, 0x11, 0x00


	//----- nvinfo : EIATTR_KPARAM_INFO
	.align		4
.L_11:
        /*0028*/ 	.byte	0x04, 0x17
        /*002a*/ 	.short	(.L_13 - .L_12)
.L_12:
        /*002c*/ 	.word	0x00000000
        /*0030*/ 	.short	0x0002
        /*0032*/ 	.short	0x0010
        /*0034*/ 	.byte	0x00, 0xf5, 0x21, 0x00


	//----- nvinfo : EIATTR_KPARAM_INFO
	.align		4
.L_13:
        /*0038*/ 	.byte	0x04, 0x17
        /*003a*/ 	.short	(.L_15 - .L_14)
.L_14:
        /*003c*/ 	.word	0x00000000
        /*0040*/ 	.short	0x0001
        /*0042*/ 	.short	0x0008
        /*0044*/ 	.byte	0x00, 0xf5, 0x21, 0x00


	//----- nvinfo : EIATTR_KPARAM_INFO
	.align		4
.L_15:
        /*0048*/ 	.byte	0x04, 0x17
        /*004a*/ 	.short	(.L_17 - .L_16)
.L_16:
        /*004c*/ 	.word	0x00000000
        /*0050*/ 	.short	0x0000
        /*0052*/ 	.short	0x0000
        /*0054*/ 	.byte	0x00, 0xf5, 0x21, 0x00


	//----- nvinfo : EIATTR_SPARSE_MMA_MASK
	.align		4
.L_17:
        /*0058*/ 	.byte	0x03, 0x50
        /*005a*/ 	.short	0x0000


	//----- nvinfo : EIATTR_MAXREG_COUNT
	.align		4
        /*005c*/ 	.byte	0x03, 0x1b
        /*005e*/ 	.short	0x00ff


	//----- nvinfo : EIATTR_NUM_BARRIERS
	.align		4
        /*0060*/ 	.byte	0x02, 0x4c
        /*0062*/ 	.byte	0x01
	.zero		1


	//----- nvinfo : EIATTR_MERCURY_ISA_VERSION
	.align		4
        /*0064*/ 	.byte	0x03, 0x5f
        /*0066*/ 	.short	0x0101


	//----- nvinfo : EIATTR_VRC_CTA_INIT_COUNT
	.align		4
        /*0068*/ 	.byte	0x02, 0x4a
	.zero		1
	.zero		1


	//----- nvinfo : EIATTR_EXIT_INSTR_OFFSETS
	.align		4
        /*006c*/ 	.byte	0x04, 0x1c
        /*006e*/ 	.short	(.L_19 - .L_18)


	//   ....[0]....
.L_18:
        /*0070*/ 	.word	0x00000040


	//   ....[1]....
        /*0074*/ 	.word	0x00000330


	//----- nvinfo : EIATTR_CBANK_PARAM_SIZE
	.align		4
.L_19:
        /*0078*/ 	.byte	0x03, 0x19
        /*007a*/ 	.short	0x0020


	//----- nvinfo : EIATTR_PARAM_CBANK
	.align		4
        /*007c*/ 	.byte	0x04, 0x0a
        /*007e*/ 	.short	(.L_21 - .L_20)
	.align		4
.L_20:
        /*0080*/ 	.word	index@(.nv.constant0._Z12mat_mul_cudaPiS_S_ii)
        /*0084*/ 	.short	0x0380
        /*0086*/ 	.short	0x0020


	//----- nvinfo : EIATTR_SW_WAR
	.align		4
.L_21:
        /*0088*/ 	.byte	0x04, 0x36
        /*008a*/ 	.short	(.L_23 - .L_22)
.L_22:
        /*008c*/ 	.word	0x00000008
.L_23:


//--------------------- .nv.callgraph             --------------------------
	.section	.nv.callgraph,"",@"SHT_CUDA_CALLGRAPH"
	.align	4
	.sectionentsize	8
	.align		4
        /*0000*/ 	.word	0x00000000
	.align		4
        /*0004*/ 	.word	0xffffffff
	.align		4
        /*0008*/ 	.word	0x00000000
	.align		4
        /*000c*/ 	.word	0xfffffffe
	.align		4
        /*0010*/ 	.word	0x00000000
	.align		4
        /*0014*/ 	.word	0xfffffffd
	.align		4
        /*0018*/ 	.word	0x00000000
	.align		4
        /*001c*/ 	.word	0xfffffffc


//--------------------- .text._Z12mat_mul_cudaPiS_S_ii --------------------------
	.section	.text._Z12mat_mul_cudaPiS_S_ii,"ax",@progbits
	.align	128
        .global         _Z12mat_mul_cudaPiS_S_ii
        .type           _Z12mat_mul_cudaPiS_S_ii,@function
        .size           _Z12mat_mul_cudaPiS_S_ii,(.L_x_4 - _Z12mat_mul_cudaPiS_S_ii)
        .other          _Z12mat_mul_cudaPiS_S_ii,@"STO_CUDA_ENTRY STV_DEFAULT"
_Z12mat_mul_cudaPiS_S_ii:
.text._Z12mat_mul_cudaPiS_S_ii:
[----:B------:R-:W-:Y:S08]  /*0000*/  LDC R1, c[0x0][0x37c] ;  /* 0x0000df00ff017b82 */ /* 0x000ff00000000800 */
[----:B------:R-:W0:Y:S08]  /*0010*/  S2UR UR6, SR_CTAID.X ;  /* 0x00000000000679c3 */ /* 0x000e300000002500 */
[----:B------:R-:W0:Y:S02]  /*0020*/  LDC R0, c[0x0][0x398] ;  /* 0x0000e600ff007b82 */ /* 0x000e240000000800 */
[----:B0-----:R-:W-:-:S13]  /*0030*/  ISETP.LE.AND P0, PT, R0, UR6, PT ;  /* 0x0000000600007c0c */ /* 0x001fda000bf03270 */
[----:B------:R-:W-:Y:S05]  /*0040*/  @P0 EXIT ;  /* 0x000000000000094d */ /* 0x000fea0003800000 */
[----:B------:R-:W0:Y:S01]  /*0050*/  S2R R7, SR_TID.X ;  /* 0x0000000000077919 */ /* 0x000e220000002100 */
[----:B------:R-:W1:Y:S01]  /*0060*/  S2UR UR5, SR_CgaCtaId ;  /* 0x00000000000579c3 */ /* 0x000e620000008800 */
[----:B------:R-:W2:Y:S01]  /*0070*/  LDCU UR7, c[0x0][0x360] ;  /* 0x00006c00ff0777ac */ /* 0x000ea20008000800 */
[----:B------:R-:W-:Y:S01]  /*0080*/  IMAD.U32 R0, RZ, RZ, UR6 ;  /* 0x00000006ff007e24 */ /* 0x000fe2000f8e00ff */
[----:B------:R-:W-:Y:S01]  /*0090*/  UMOV UR4, 0x400 ;  /* 0x0000040000047882 */ /* 0x000fe20000000000 */
[----:B------:R-:W3:Y:S04]  /*00a0*/  LDCU.64 UR8, c[0x0][0x358] ;  /* 0x00006b00ff0877ac */ /* 0x000ee80008000a00 */
[----:B------:R-:W4:Y:S08]  /*00b0*/  LDC.64 R2, c[0x0][0x388] ;  /* 0x0000e200ff027b82 */ /* 0x000f300000000a00 */
[----:B------:R-:W2:Y:S01]  /*00c0*/  LDC R5, c[0x0][0x370] ;  /* 0x0000dc00ff057b82 */ /* 0x000ea20000000800 */
[----:B-1----:R-:W-:-:S06]  /*00d0*/  ULEA UR4, UR5, UR4, 0x18 ;  /* 0x0000000405047291 */ /* 0x002fcc000f8ec0ff */
[C---:B0-----:R-:W-:Y:S01]  /*00e0*/  LEA R4, R7.reuse, UR4, 0x2 ;  /* 0x0000000407047c11 */ /* 0x041fe2000f8e10ff */
[----:B---34-:R-:W-:-:S07]  /*00f0*/  IMAD.WIDE.U32 R2, R7, 0x4, R2 ;  /* 0x0000000407027825 */ /* 0x018fce00078e0002 */
.L_x_2:
[----:B------:R-:W0:Y:S01]  /*0100*/  LDC.64 R8, c[0x0][0x380] ;  /* 0x0000e000ff087b82 */ /* 0x000e220000000a00 */
[----:B------:R-:W1:Y:S02]  /*0110*/  LDCU UR4, c[0x0][0x39c] ;  /* 0x00007380ff0477ac */ /* 0x000e640008000800 */
[----:B-1----:R-:W-:-:S04]  /*0120*/  IMAD R11, R0, UR4, R7 ;  /* 0x00000004000b7c24 */ /* 0x002fc8000f8e0207 */
[----:B0-----:R-:W-:Y:S02]  /*0130*/  IMAD.WIDE.U32 R8, R11, 0x4, R8 ;  /* 0x000000040b087825 */ /* 0x001fe400078e0008 */
[----:B------:R-:W3:Y:S04]  /*0140*/  LDG.E R11, desc[UR8][R2.64] ;  /* 0x00000008020b7981 */ /* 0x000ee8000c1e1900 */
[----:B------:R-:W3:Y:S01]  /*0150*/  LDG.E R8, desc[UR8][R8.64] ;  /* 0x0000000808087981 */ /* 0x000ee2000c1e1900 */
[----:B------:R-:W-:Y:S01]  /*0160*/  ISETP.NE.AND P0, PT, R7, RZ, PT ;  /* 0x000000ff0700720c */ /* 0x000fe20003f05270 */
[----:B--2---:R-:W-:-:S12]  /*0170*/  UISETP.GE.U32.AND UP0, UPT, UR7, 0x2, UPT ;  /* 0x000000020700788c */ /* 0x004fd8000bf06070 */
[----:B------:R-:W0:Y:S01]  /*0180*/  @!P0 S2R R13, SR_CgaCtaId ;  /* 0x00000000000d8919 */ /* 0x000e220000008800 */
[----:B------:R-:W-:-:S04]  /*0190*/  @!P0 MOV R6, 0x400 ;  /* 0x0000040000068802 */ /* 0x000fc80000000f00 */
[----:B0-----:R-:W-:Y:S01]  /*01a0*/  @!P0 LEA R13, R13, R6, 0x18 ;  /* 0x000000060d0d8211 */ /* 0x001fe200078ec0ff */
[----:B---3--:R-:W-:-:S05]  /*01b0*/  IMAD R11, R8, R11, RZ ;  /* 0x0000000b080b7224 */ /* 0x008fca00078e02ff */
[----:B------:R0:W-:Y:S01]  /*01c0*/  STS [R4], R11 ;  /* 0x0000000b04007388 */ /* 0x0001e20000000800 */
[----:B------:R-:W-:Y:S06]  /*01d0*/  BAR.SYNC.DEFER_BLOCKING 0x0 ;  /* 0x0000000000007b1d */ /* 0x000fec0000010000 */
[----:B------:R-:W-:Y:S05]  /*01e0*/  BRA.U !UP0, `(.L_x_0) ;  /* 0x0000000108307547 */ /* 0x000fea000b800000 */
[----:B------:R-:W-:-:S07]  /*01f0*/  IMAD.U32 R6, RZ, RZ, UR7 ;  /* 0x00000007ff067e24 */ /* 0x000fce000f8e00ff */
.L_x_1:
[----:B------:R-:W-:-:S04]  /*0200*/  SHF.R.U32.HI R10, RZ, 0x1, R6 ;  /* 0x00000001ff0a7819 */ /* 0x000fc80000011606 */
[----:B------:R-:W-:-:S13]  /*0210*/  ISETP.GE.U32.AND P1, PT, R7, R10, PT ;  /* 0x0000000a0700720c */ /* 0x000fda0003f26070 */
[----:B------:R-:W-:Y:S01]  /*0220*/  @!P1 IMAD R9, R10, 0x4, R4 ;  /* 0x000000040a099824 */ /* 0x000fe200078e0204 */
[----:B------:R-:W-:Y:S05]  /*0230*/  @!P1 LDS R8, [R4] ;  /* 0x0000000004089984 */ /* 0x000fea0000000800 */
[----:B------:R-:W0:Y:S02]  /*0240*/  @!P1 LDS R9, [R9] ;  /* 0x0000000009099984 */ /* 0x000e240000000800 */
[----:B0-----:R-:W-:-:S05]  /*0250*/  @!P1 IADD3 R11, PT, PT, R8, R9, RZ ;  /* 0x00000009080b9210 */ /* 0x001fca0007ffe0ff */
[----:B------:R1:W-:Y:S01]  /*0260*/  @!P1 STS [R4], R11 ;  /* 0x0000000b04009388 */ /* 0x0003e20000000800 */
[----:B------:R-:W-:Y:S01]  /*0270*/  BAR.SYNC.DEFER_BLOCKING 0x0 ;  /* 0x0000000000007b1d */ /* 0x000fe20000010000 */
[----:B------:R-:W-:Y:S01]  /*0280*/  ISETP.GT.U32.AND P1, PT, R6, 0x3, PT ;  /* 0x000000030600780c */ /* 0x000fe20003f24070 */
[----:B------:R-:W-:-:S12]  /*0290*/  IMAD.MOV.U32 R6, RZ, RZ, R10 ;  /* 0x000000ffff067224 */ /* 0x000fd800078e000a */
[----:B-1----:R-:W-:Y:S05]  /*02a0*/  @P1 BRA `(.L_x_1) ;  /* 0xfffffffc00d41947 */ /* 0x002fea000383ffff */
.L_x_0:
[----:B0-----:R-:W0:Y:S01]  /*02b0*/  @!P0 LDS R11, [R13] ;  /* 0x000000000d0b8984 */ /* 0x001e220000000800 */
[----:B------:R-:W1:Y:S01]  /*02c0*/  @!P0 LDC.64 R8, c[0x0][0x390] ;  /* 0x0000e400ff088b82 */ /* 0x000e620000000a00 */
[----:B------:R-:W2:Y:S01]  /*02d0*/  LDCU UR4, c[0x0][0x398] ;  /* 0x00007300ff0477ac */ /* 0x000ea20008000800 */
[----:B-1----:R-:W-:Y:S01]  /*02e0*/  @!P0 IMAD.WIDE R8, R0, 0x4, R8 ;  /* 0x0000000400088825 */ /* 0x002fe200078e0208 */
[----:B------:R-:W-:-:S04]  /*02f0*/  IADD3 R0, PT, PT, R5, R0, RZ ;  /* 0x0000000005007210 */ /* 0x000fc80007ffe0ff */
[----:B0-----:R0:W-:Y:S01]  /*0300*/  @!P0 STG.E desc[UR8][R8.64], R11 ;  /* 0x0000000b08008986 */ /* 0x0011e2000c101908 */
[----:B--2---:R-:W-:-:S13]  /*0310*/  ISETP.GE.AND P0, PT, R0, UR4, PT ;  /* 0x0000000400007c0c */ /* 0x004fda000bf06270 */
[----:B0-----:R-:W-:Y:S05]  /*0320*/  @!P0 BRA `(.L_x_2) ;  /* 0xfffffffc00748947 */ /* 0x001fea000383ffff */
[----:B------:R-:W-:Y:S05]  /*0330*/  EXIT ;  /* 0x000000000000794d */ /* 0x000fea0003800000 */
.L_x_3:
[----:B------:R-:W-:-:S00]  /*0340*/  BRA `(.L_x_3) ;  /* 0xfffffffc00fc7947 */ /* 0x000fc0000383ffff */
[----:B------:R-:W-:-:S00]  /*0350*/  NOP ;  /* 0x0000000000007918 */ /* 0x000fc00000000000 */
        /* <DEDUP_REMOVED lines=10> */
.L_x_4:


//--------------------- .nv.shared._Z12mat_mul_cudaPiS_S_ii --------------------------
	.section	.nv.shared._Z12mat_mul_cudaPiS_S_ii,"aw",@nobits
	.sectionflags	@""
	.align	4
.nv.shared._Z12mat_mul_cudaPiS_S_ii:
	.zero		2048


//--------------------- .nv.shared.reserved.0     --------------------------
	.section	.nv.shared.reserved.0,"aw",@nobits
	.weak		__nv_reservedSMEM_offset_0_alias
	.size		__nv_reservedSMEM_offset_0_alias, 0, 64
	.other		__nv_reservedSMEM_offset_0_alias,@"STO_CUDA_RESERVED_SHARED STV_DEFAULT"
__nv_reservedSMEM_offset_0_alias:
	.zero		0
	.zero		64


//--------------------- .nv.constant0._Z12mat_mul_cudaPiS_S_ii --------------------------
	.section	.nv.constant0._Z12mat_mul_cudaPiS_S_ii,"a",@progbits
	.sectionflags	@""
	.align	4
.nv.constant0._Z12mat_mul_cudaPiS_S_ii:
	.zero		928


//--------------------- SYMBOLS --------------------------

	.type		.nv.reservedSmem.offset0,@object
	.size		.nv.reservedSmem.offset0,0x4
	.type		.nv.reservedSmem.cap,@object
	.size		.nv.reservedSmem.cap,0x4
